//
// Generated by NVIDIA NVVM Compiler
//
// Compiler Build ID: CL-36424714
// Cuda compilation tools, release 13.0, V13.0.88
// Based on NVVM 20.0.0
//

.version 9.0
.target sm_100
.address_size 64

	// .globl	_Z16printThreadIndexPiii
.extern .func  (.param .b32 func_retval0) vprintf
(
	.param .b64 vprintf_param_0,
	.param .b64 vprintf_param_1
)
;
.global .align 1 .b8 $str[107] = {84, 104, 114, 101, 97, 100, 95, 105, 100, 32, 40, 37, 50, 100, 44, 32, 37, 50, 100, 41, 32, 98, 108, 111, 99, 107, 95, 105, 100, 32, 40, 37, 50, 100, 32, 37, 50, 100, 41, 32, 99, 111, 111, 114, 100, 105, 110, 97, 116, 101, 32, 40, 37, 50, 100, 32, 37, 50, 100, 41, 32, 103, 108, 111, 98, 97, 108, 32, 105, 110, 100, 101, 120, 32, 37, 50, 100, 44, 32, 118, 97, 108, 117, 101, 32, 37, 50, 100, 32, 68, 105, 109, 83, 105, 122, 101, 40, 37, 50, 100, 44, 37, 50, 100, 41, 10};

.visible .entry _Z16printThreadIndexPiii(
	.param .u64 .ptr .align 1 _Z16printThreadIndexPiii_param_0,
	.param .u32 _Z16printThreadIndexPiii_param_1,
	.param .u32 _Z16printThreadIndexPiii_param_2
)
{
	.local .align 8 .b8 	__local_depot0[40];
	.reg .b64 	%SP;
	.reg .b64 	%SPL;
	.reg .b32 	%r<14>;
	.reg .b64 	%rd<9>;

	mov.u64 	%SPL, __local_depot0;
	cvta.local.u64 	%SP, %SPL;
	ld.param.u64 	%rd1, [_Z16printThreadIndexPiii_param_0];
	ld.param.u32 	%r1, [_Z16printThreadIndexPiii_param_1];
	cvta.to.global.u64 	%rd2, %rd1;
	add.u64 	%rd3, %SP, 0;
	add.u64 	%rd4, %SPL, 0;
	mov.u32 	%r2, %tid.x;
	mov.u32 	%r3, %ctaid.x;
	mov.u32 	%r4, %ntid.x;
	mad.lo.s32 	%r5, %r3, %r4, %r2;
	mov.u32 	%r6, %tid.y;
	mov.u32 	%r7, %ctaid.y;
	mov.u32 	%r8, %ntid.y;
	mad.lo.s32 	%r9, %r7, %r8, %r6;
	mad.lo.s32 	%r10, %r1, %r9, %r5;
	mul.wide.u32 	%rd5, %r10, 4;
	add.s64 	%rd6, %rd2, %rd5;
	ld.global.u32 	%r11, [%rd6];
	st.local.v2.u32 	[%rd4], {%r2, %r6};
	st.local.v2.u32 	[%rd4+8], {%r3, %r7};
	st.local.v2.u32 	[%rd4+16], {%r5, %r9};
	st.local.v2.u32 	[%rd4+24], {%r10, %r11};
	st.local.v2.u32 	[%rd4+32], {%r4, %r8};
	mov.u64 	%rd7, $str;
	cvta.global.u64 	%rd8, %rd7;
	{ // callseq 0, 0
	.param .b64 param0;
	st.param.b64 	[param0], %rd8;
	.param .b64 param1;
	st.param.b64 	[param1], %rd3;
	.param .b32 retval0;
	call.uni (retval0), 
	vprintf, 
	(
	param0, 
	param1
	);
	ld.param.b32 	%r12, [retval0];
	} // callseq 0
	ret;

}


// ===== COMPILED SASS (sm_100) =====

	.target	sm_100

	.elftype	@"ET_EXEC"


//--------------------- .note.nv.tkinfo           --------------------------
	.section	.note.nv.tkinfo,"",@"SHT_NOTE"
	.sectionflags	@"SHF_NOTE_NV_TKINFO"
	.tkinfo
        /*0018*/ 	.word	0x00000002
        /*0030*/ 	.string	""
        /*0030*/ 	.string	"ptxas"
        /*0030*/ 	.string	"Cuda compilation tools, release 13.0, V13.0.88"
        /*0030*/ 	.string	"Build cuda_13.0.r13.0/compiler.36424714_0"
        /*0030*/ 	.string	"-arch sm_100 -m 64 "



//--------------------- .note.nv.cuinfo           --------------------------
	.section	.note.nv.cuinfo,"",@"SHT_NOTE"
	.sectionflags	@"SHF_NOTE_NV_CUINFO"
        /*0018*/ 	.short	0x0002
        /*001a*/ 	.short	0x0064
        /*001c*/ 	.short	0x0082
	.zero		2


//--------------------- .nv.info                  --------------------------
	.section	.nv.info,"",@"SHT_CUDA_INFO"
	.align	4


	//----- nvinfo : EIATTR_REGCOUNT
	.align		4
        /*0000*/ 	.byte	0x04, 0x2f
        /*0002*/ 	.short	(.L_2 - .L_1)
	.align		4
.L_1:
        /*0004*/ 	.word	index@(_Z16printThreadIndexPiii)
        /*0008*/ 	.word	0x00000018


	//----- nvinfo : EIATTR_FRAME_SIZE
	.align		4
.L_2:
        /*000c*/ 	.byte	0x04, 0x11
        /*000e*/ 	.short	(.L_4 - .L_3)
	.align		4
.L_3:
        /*0010*/ 	.word	index@(_Z16printThreadIndexPiii)
        /*0014*/ 	.word	0x00000028


	//----- nvinfo : EIATTR_MIN_STACK_SIZE
	.align		4
.L_4:
        /*0018*/ 	.byte	0x04, 0x12
        /*001a*/ 	.short	(.L_6 - .L_5)
	.align		4
.L_5:
        /*001c*/ 	.word	index@(_Z16printThreadIndexPiii)
        /*0020*/ 	.word	0x00000028
.L_6:


//--------------------- .nv.compat                --------------------------
	.section	.nv.compat,"",@"SHT_CUDA_COMPAT_INFO"
	.align	4
        /*0000*/ 	.byte	0x02, 0x09, 0x00, 0x00, 0x02, 0x02, 0x01, 0x00, 0x02, 0x05, 0x05, 0x00, 0x03, 0x07, 0x01, 0x01
        /*0010*/ 	.byte	0x02, 0x03, 0x00, 0x00, 0x02, 0x06, 0x01, 0x00, 0x04, 0x0b, 0x08, 0x00, 0x09, 0x00, 0x00, 0x00
        /*0020*/ 	.byte	0x00, 0x00, 0x00, 0x00


//--------------------- .nv.info._Z16printThreadIndexPiii --------------------------
	.section	.nv.info._Z16printThreadIndexPiii,"",@"SHT_CUDA_INFO"
	.sectionflags	@""
	.align	4


	//----- nvinfo : EIATTR_CUDA_API_VERSION
	.align		4
        /*0000*/ 	.byte	0x04, 0x37
        /*0002*/ 	.short	(.L_8 - .L_7)
.L_7:
        /*0004*/ 	.word	0x00000082


	//----- nvinfo : EIATTR_KPARAM_INFO
	.align		4
.L_8:
        /*0008*/ 	.byte	0x04, 0x17
        /*000a*/ 	.short	(.L_10 - .L_9)
.L_9:
        /*000c*/ 	.word	0x00000000
        /*0010*/ 	.short	0x0002
        /*0012*/ 	.short	0x000c
        /*0014*/ 	.byte	0x00, 0xf0, 0x11, 0x00


	//----- nvinfo : EIATTR_KPARAM_INFO
	.align		4
.L_10:
        /*0018*/ 	.byte	0x04, 0x17
        /*001a*/ 	.short	(.L_12 - .L_11)
.L_11:
        /*001c*/ 	.word	0x00000000
        /*0020*/ 	.short	0x0001
        /*0022*/ 	.short	0x0008
        /*0024*/ 	.byte	0x00, 0xf0, 0x11, 0x00


	//----- nvinfo : EIATTR_KPARAM_INFO
	.align		4
.L_12:
        /*0028*/ 	.byte	0x04, 0x17
        /*002a*/ 	.short	(.L_14 - .L_13)
.L_13:
        /*002c*/ 	.word	0x00000000
        /*0030*/ 	.short	0x0000
        /*0032*/ 	.short	0x0000
        /*0034*/ 	.byte	0x00, 0xf5, 0x21, 0x00


	//----- nvinfo : EIATTR_SPARSE_MMA_MASK
	.align		4
.L_14:
        /*0038*/ 	.byte	0x03, 0x50
        /*003a*/ 	.short	0x0000


	//----- nvinfo : EIATTR_MAXREG_COUNT
	.align		4
        /*003c*/ 	.byte	0x03, 0x1b
        /*003e*/ 	.short	0x00ff


	//----- nvinfo : EIATTR_EXTERNS
	.align		4
        /*0040*/ 	.byte	0x04, 0x0f
        /*0042*/ 	.short	(.L_16 - .L_15)


	//   ....[0]....
	.align		4
.L_15:
        /*0044*/ 	.word	index@(vprintf)


	//----- nvinfo : EIATTR_MERCURY_ISA_VERSION
	.align		4
.L_16:
        /*0048*/ 	.byte	0x03, 0x5f
        /*004a*/ 	.short	0x0101


	//----- nvinfo : EIATTR_VRC_CTA_INIT_COUNT
	.align		4
        /*004c*/ 	.byte	0x02, 0x4a
	.zero		1
	.zero		1


	//----- nvinfo : EIATTR_SYSCALL_OFFSETS
	.align		4
        /*0050*/ 	.byte	0x04, 0x46
        /*0052*/ 	.short	(.L_18 - .L_17)


	//   ....[0]....
.L_17:
        /*0054*/ 	.word	0x000001f0


	//----- nvinfo : EIATTR_EXIT_INSTR_OFFSETS
	.align		4
.L_18:
        /*0058*/ 	.byte	0x04, 0x1c
        /*005a*/ 	.short	(.L_20 - .L_19)


	//   ....[0]....
.L_19:
        /*005c*/ 	.word	0x00000200


	//----- nvinfo : EIATTR_CBANK_PARAM_SIZE
	.align		4
.L_20:
        /*0060*/ 	.byte	0x03, 0x19
        /*0062*/ 	.short	0x0010


	//----- nvinfo : EIATTR_PARAM_CBANK
	.align		4
        /*0064*/ 	.byte	0x04, 0x0a
        /*0066*/ 	.short	(.L_22 - .L_21)
	.align		4
.L_21:
        /*0068*/ 	.word	index@(.nv.constant0._Z16printThreadIndexPiii)
        /*006c*/ 	.short	0x0380
        /*006e*/ 	.short	0x0010


	//----- nvinfo : EIATTR_SW_WAR
	.align		4
.L_22:
        /*0070*/ 	.byte	0x04, 0x36
        /*0072*/ 	.short	(.L_24 - .L_23)
.L_23:
        /*0074*/ 	.word	0x00000008
.L_24:


//--------------------- .nv.callgraph             --------------------------
	.section	.nv.callgraph,"",@"SHT_CUDA_CALLGRAPH"
	.align	4
	.sectionentsize	8
	.align		4
        /*0000*/ 	.word	0x00000000
	.align		4
        /*0004*/ 	.word	0xffffffff
	.align		4
        /*0008*/ 	.word	index@(_Z16printThreadIndexPiii)
	.align		4
        /*000c*/ 	.word	index@(vprintf)
	.align		4
        /*0010*/ 	.word	0x00000000
	.align		4
        /*0014*/ 	.word	0xfffffffe
	.align		4
        /*0018*/ 	.word	0x00000000
	.align		4
        /*001c*/ 	.word	0xfffffffd
	.align		4
        /*0020*/ 	.word	0x00000000
	.align		4
        /*0024*/ 	.word	0xfffffffc


//--------------------- .nv.constant4             --------------------------
	.section	.nv.constant4,"a",@progbits
	.align	8
	.align		8
.nv.constant4:
        /*0000*/ 	.dword	vprintf
	.align		8
        /*0008*/ 	.dword	$str


//--------------------- .text._Z16printThreadIndexPiii --------------------------
	.section	.text._Z16printThreadIndexPiii,"ax",@progbits
	.align	128
        .global         _Z16printThreadIndexPiii
        .type           _Z16printThreadIndexPiii,@function
        .size           _Z16printThreadIndexPiii,(.L_x_2 - _Z16printThreadIndexPiii)
        .other          _Z16printThreadIndexPiii,@"STO_CUDA_ENTRY STV_DEFAULT"
_Z16printThreadIndexPiii:
.text._Z16printThreadIndexPiii:
[----:B------:R-:W0:Y:S01]  /*0000*/  LDC R1, c[0x0][0x37c] ;  /* 0x0000df00ff017b82 */ /* 0x000e220000000800 */
[----:B------:R-:W1:Y:S01]  /*0010*/  S2R R12, SR_TID.X ;  /* 0x00000000000c7919 */ /* 0x000e620000002100 */
[----:B------:R-:W2:Y:S06]  /*0020*/  LDCU UR6, c[0x0][0x2fc] ;  /* 0x00005f80ff0677ac */ /* 0x000eac0008000800 */
[----:B------:R-:W1:Y:S01]  /*0030*/  LDC R16, c[0x0][0x360] ;  /* 0x0000d800ff107b82 */ /* 0x000e620000000800 */
[----:B0-----:R-:W-:Y:S01]  /*0040*/  IADD3 R1, PT, PT, R1, -0x28, RZ ;  /* 0xffffffd801017810 */ /* 0x001fe20007ffe0ff */
[----:B------:R-:W0:Y:S01]  /*0050*/  S2R R13, SR_TID.Y ;  /* 0x00000000000d7919 */ /* 0x000e220000002200 */
[----:B------:R-:W3:Y:S01]  /*0060*/  LDCU UR7, c[0x0][0x388] ;  /* 0x00007100ff0777ac */ /* 0x000ee20008000800 */
[----:B------:R-:W1:Y:S01]  /*0070*/  S2R R14, SR_CTAID.X ;  /* 0x00000000000e7919 */ /* 0x000e620000002500 */
[----:B------:R-:W4:Y:S03]  /*0080*/  LDCU.64 UR4, c[0x0][0x358] ;  /* 0x00006b00ff0477ac */ /* 0x000f260008000a00 */
[----:B------:R-:W0:Y:S01]  /*0090*/  LDC R17, c[0x0][0x364] ;  /* 0x0000d900ff117b82 */ /* 0x000e220000000800 */
[----:B------:R-:W0:Y:S07]  /*00a0*/  S2R R15, SR_CTAID.Y ;  /* 0x00000000000f7919 */ /* 0x000e2e0000002600 */
[----:B------:R-:W5:Y:S01]  /*00b0*/  LDC.64 R4, c[0x0][0x380] ;  /* 0x0000e000ff047b82 */ /* 0x000f620000000a00 */
[----:B------:R-:W-:Y:S01]  /*00c0*/  MOV R0, 0x0 ;  /* 0x0000000000007802 */ /* 0x000fe20000000f00 */
[----:B------:R-:W2:Y:S01]  /*00d0*/  LDCU.64 UR8, c[0x4][0x8] ;  /* 0x01000100ff0877ac */ /* 0x000ea20008000a00 */
[----:B-1----:R-:W-:-:S02]  /*00e0*/  IMAD R2, R14, R16, R12 ;  /* 0x000000100e027224 */ /* 0x002fc400078e020c */
[----:B0-----:R-:W-:-:S04]  /*00f0*/  IMAD R3, R15, R17, R13 ;  /* 0x000000110f037224 */ /* 0x001fc800078e020d */
[----:B---3--:R-:W-:-:S04]  /*0100*/  IMAD R8, R3, UR7, R2 ;  /* 0x0000000703087c24 */ /* 0x008fc8000f8e0202 */
[----:B-----5:R-:W-:-:S05]  /*0110*/  IMAD.WIDE.U32 R4, R8, 0x4, R4 ;  /* 0x0000000408047825 */ /* 0x020fca00078e0004 */
[----:B----4-:R2:W3:Y:S01]  /*0120*/  LDG.E R9, desc[UR4][R4.64] ;  /* 0x0000000404097981 */ /* 0x0104e2000c1e1900 */
[----:B------:R-:W0:Y:S01]  /*0130*/  LDCU UR4, c[0x0][0x2f8] ;  /* 0x00005f00ff0477ac */ /* 0x000e220008000800 */
[----:B------:R1:W4:Y:S02]  /*0140*/  LDC.64 R10, c[0x4][R0] ;  /* 0x01000000000a7b82 */ /* 0x0003240000000a00 */
[----:B------:R1:W-:Y:S04]  /*0150*/  STL.64 [R1], R12 ;  /* 0x0000000c01007387 */ /* 0x0003e80000100a00 */
[----:B------:R1:W-:Y:S01]  /*0160*/  STL.64 [R1+0x8], R14 ;  /* 0x0000080e01007387 */ /* 0x0003e20000100a00 */
[----:B--2---:R-:W-:-:S03]  /*0170*/  MOV R4, UR8 ;  /* 0x0000000800047c02 */ /* 0x004fc60008000f00 */
[----:B------:R1:W-:Y:S01]  /*0180*/  STL.64 [R1+0x20], R16 ;  /* 0x0000201001007387 */ /* 0x0003e20000100a00 */
[----:B------:R-:W-:-:S03]  /*0190*/  MOV R5, UR9 ;  /* 0x0000000900057c02 */ /* 0x000fc60008000f00 */
[----:B------:R1:W-:Y:S01]  /*01a0*/  STL.64 [R1+0x10], R2 ;  /* 0x0000100201007387 */ /* 0x0003e20000100a00 */
[----:B0-----:R-:W-:-:S04]  /*01b0*/  IADD3 R6, P0, PT, R1, UR4, RZ ;  /* 0x0000000401067c10 */ /* 0x001fc8000ff1e0ff */
[----:B------:R-:W-:Y:S01]  /*01c0*/  IADD3.X R7, PT, PT, RZ, UR6, RZ, P0, !PT ;  /* 0x00000006ff077c10 */ /* 0x000fe200087fe4ff */
[----:B---34-:R1:W-:Y:S08]  /*01d0*/  STL.64 [R1+0x18], R8 ;  /* 0x0000180801007387 */ /* 0x0183f00000100a00 */
[----:B------:R-:W-:-:S07]  /*01e0*/  LEPC R20, `(.L_x_0) ;  /* 0x000000001014794e */ /* 0x000fce0000000000 */
[----:B-1----:R-:W-:Y:S05]  /*01f0*/  CALL.ABS.NOINC R10 ;  /* 0x000000000a007343 */ /* 0x002fea0003c00000 */
.L_x_0:
[----:B------:R-:W-:Y:S05]  /*0200*/  EXIT ;  /* 0x000000000000794d */ /* 0x000fea0003800000 */
.L_x_1:
[----:B------:R-:W-:-:S00]  /*0210*/  BRA `(.L_x_1) ;  /* 0xfffffffc00fc7947 */ /* 0x000fc0000383ffff */
[----:B------:R-:W-:-:S00]  /*0220*/  NOP ;  /* 0x0000000000007918 */ /* 0x000fc00000000000 */
        /* <DEDUP_REMOVED lines=13> */
.L_x_2:


//--------------------- .nv.global.init           --------------------------
	.section	.nv.global.init,"aw",@progbits
.nv.global.init:
	.type		$str,@object
	.size		$str,(.L_0 - $str)
$str:
        /*0000*/ 	.byte	0x54, 0x68, 0x72, 0x65, 0x61, 0x64, 0x5f, 0x69, 0x64, 0x20, 0x28, 0x25, 0x32, 0x64, 0x2c, 0x20
        /*0010*/ 	.byte	0x25, 0x32, 0x64, 0x29, 0x20, 0x62, 0x6c, 0x6f, 0x63, 0x6b, 0x5f, 0x69, 0x64, 0x20, 0x28, 0x25
        /*0020*/ 	.byte	0x32, 0x64, 0x20, 0x25, 0x32, 0x64, 0x29, 0x20, 0x63, 0x6f, 0x6f, 0x72, 0x64, 0x69, 0x6e, 0x61
        /*0030*/ 	.byte	0x74, 0x65, 0x20, 0x28, 0x25, 0x32, 0x64, 0x20, 0x25, 0x32, 0x64, 0x29, 0x20, 0x67, 0x6c, 0x6f
        /*0040*/ 	.byte	0x62, 0x61, 0x6c, 0x20, 0x69, 0x6e, 0x64, 0x65, 0x78, 0x20, 0x25, 0x32, 0x64, 0x2c, 0x20, 0x76
        /*0050*/ 	.byte	0x61, 0x6c, 0x75, 0x65, 0x20, 0x25, 0x32, 0x64, 0x20, 0x44, 0x69, 0x6d, 0x53, 0x69, 0x7a, 0x65
        /*0060*/ 	.byte	0x28, 0x25, 0x32, 0x64, 0x2c, 0x25, 0x32, 0x64, 0x29, 0x0a, 0x00
.L_0:


//--------------------- .nv.shared.reserved.0     --------------------------
	.section	.nv.shared.reserved.0,"aw",@nobits
	.weak		__nv_reservedSMEM_offset_0_alias
	.size		__nv_reservedSMEM_offset_0_alias, 0, 64
	.other		__nv_reservedSMEM_offset_0_alias,@"STO_CUDA_RESERVED_SHARED STV_DEFAULT"
__nv_reservedSMEM_offset_0_alias:
	.zero		0
	.zero		64


//--------------------- .nv.constant0._Z16printThreadIndexPiii --------------------------
	.section	.nv.constant0._Z16printThreadIndexPiii,"a",@progbits
	.sectionflags	@""
	.align	4
.nv.constant0._Z16printThreadIndexPiii:
	.zero		912


//--------------------- SYMBOLS --------------------------

	.type		.nv.reservedSmem.offset0,@object
	.size		.nv.reservedSmem.offset0,0x4
	.type		vprintf,@function
